//
// Generated by NVIDIA NVVM Compiler
//
// Compiler Build ID: CL-36424714
// Cuda compilation tools, release 13.0, V13.0.88
// Based on NVVM 20.0.0
//

.version 9.0
.target sm_100
.address_size 64

	// .globl	_Z2dWPfS_S_
// _ZZ2dWPfS_S_E2s1 has been demoted
// _ZZ2dWPfS_S_E2s2 has been demoted
// _ZZ2dxPfS_E2s1 has been demoted

.visible .entry _Z2dWPfS_S_(
	.param .u64 .ptr .align 1 _Z2dWPfS_S__param_0,
	.param .u64 .ptr .align 1 _Z2dWPfS_S__param_1,
	.param .u64 .ptr .align 1 _Z2dWPfS_S__param_2
)
{
	.reg .pred 	%p<11>;
	.reg .b32 	%r<40>;
	.reg .b32 	%f<108>;
	.reg .b64 	%rd<13>;
	// demoted variable
	.shared .align 4 .b8 _ZZ2dWPfS_S_E2s1[4096];
	// demoted variable
	.shared .align 4 .b8 _ZZ2dWPfS_S_E2s2[4096];
	ld.param.u64 	%rd4, [_Z2dWPfS_S__param_0];
	ld.param.u64 	%rd5, [_Z2dWPfS_S__param_1];
	ld.param.u64 	%rd6, [_Z2dWPfS_S__param_2];
	cvta.to.global.u64 	%rd1, %rd6;
	cvta.to.global.u64 	%rd2, %rd5;
	mov.u32 	%r35, %tid.x;
	mov.u32 	%r23, %ctaid.x;
	mov.u32 	%r24, %ntid.x;
	mad.lo.s32 	%r2, %r23, %r24, %r35;
	mov.u32 	%r37, %tid.y;
	mov.u32 	%r25, %ctaid.y;
	mov.u32 	%r26, %ntid.y;
	mul.lo.s32 	%r4, %r25, %r26;
	add.s32 	%r5, %r4, %r37;
	shl.b32 	%r27, %r37, 5;
	add.s32 	%r28, %r27, %r35;
	shl.b32 	%r29, %r28, 2;
	mov.u32 	%r30, _ZZ2dWPfS_S_E2s1;
	add.s32 	%r6, %r30, %r29;
	mov.u32 	%r31, _ZZ2dWPfS_S_E2s2;
	add.s32 	%r7, %r31, %r29;
	mad.lo.s32 	%r8, %r37, 1000, %r2;
	shl.b32 	%r32, %r37, 7;
	add.s32 	%r9, %r30, %r32;
	shl.b32 	%r33, %r35, 2;
	add.s32 	%r10, %r31, %r33;
	mad.lo.s32 	%r36, %r5, 500, %r35;
	mov.f32 	%f105, 0f00000000;
	mov.b32 	%r39, 0;
	mov.u32 	%r38, %r8;
$L__BB0_1:
	setp.gt.u32 	%p1, %r5, 999;
	mul.wide.s32 	%rd7, %r38, 4;
	add.s64 	%rd3, %rd1, %rd7;
	setp.gt.u32 	%p2, %r35, 499;
	mov.f32 	%f106, 0f00000000;
	or.pred  	%p3, %p1, %p2;
	@%p3 bra 	$L__BB0_3;
	mul.wide.u32 	%rd8, %r36, 4;
	add.s64 	%rd9, %rd2, %rd8;
	ld.global.f32 	%f106, [%rd9];
$L__BB0_3:
	setp.gt.s32 	%p4, %r2, 999;
	st.shared.f32 	[%r6], %f106;
	setp.gt.u32 	%p5, %r37, 499;
	mov.f32 	%f107, 0f00000000;
	or.pred  	%p6, %p4, %p5;
	@%p6 bra 	$L__BB0_5;
	ld.global.f32 	%f107, [%rd3];
$L__BB0_5:
	st.shared.f32 	[%r7], %f107;
	bar.sync 	0;
	ld.shared.f32 	%f10, [%r9];
	ld.shared.f32 	%f11, [%r10];
	fma.rn.f32 	%f12, %f10, %f11, %f105;
	ld.shared.f32 	%f13, [%r9+4];
	ld.shared.f32 	%f14, [%r10+128];
	fma.rn.f32 	%f15, %f13, %f14, %f12;
	ld.shared.f32 	%f16, [%r9+8];
	ld.shared.f32 	%f17, [%r10+256];
	fma.rn.f32 	%f18, %f16, %f17, %f15;
	ld.shared.f32 	%f19, [%r9+12];
	ld.shared.f32 	%f20, [%r10+384];
	fma.rn.f32 	%f21, %f19, %f20, %f18;
	ld.shared.f32 	%f22, [%r9+16];
	ld.shared.f32 	%f23, [%r10+512];
	fma.rn.f32 	%f24, %f22, %f23, %f21;
	ld.shared.f32 	%f25, [%r9+20];
	ld.shared.f32 	%f26, [%r10+640];
	fma.rn.f32 	%f27, %f25, %f26, %f24;
	ld.shared.f32 	%f28, [%r9+24];
	ld.shared.f32 	%f29, [%r10+768];
	fma.rn.f32 	%f30, %f28, %f29, %f27;
	ld.shared.f32 	%f31, [%r9+28];
	ld.shared.f32 	%f32, [%r10+896];
	fma.rn.f32 	%f33, %f31, %f32, %f30;
	ld.shared.f32 	%f34, [%r9+32];
	ld.shared.f32 	%f35, [%r10+1024];
	fma.rn.f32 	%f36, %f34, %f35, %f33;
	ld.shared.f32 	%f37, [%r9+36];
	ld.shared.f32 	%f38, [%r10+1152];
	fma.rn.f32 	%f39, %f37, %f38, %f36;
	ld.shared.f32 	%f40, [%r9+40];
	ld.shared.f32 	%f41, [%r10+1280];
	fma.rn.f32 	%f42, %f40, %f41, %f39;
	ld.shared.f32 	%f43, [%r9+44];
	ld.shared.f32 	%f44, [%r10+1408];
	fma.rn.f32 	%f45, %f43, %f44, %f42;
	ld.shared.f32 	%f46, [%r9+48];
	ld.shared.f32 	%f47, [%r10+1536];
	fma.rn.f32 	%f48, %f46, %f47, %f45;
	ld.shared.f32 	%f49, [%r9+52];
	ld.shared.f32 	%f50, [%r10+1664];
	fma.rn.f32 	%f51, %f49, %f50, %f48;
	ld.shared.f32 	%f52, [%r9+56];
	ld.shared.f32 	%f53, [%r10+1792];
	fma.rn.f32 	%f54, %f52, %f53, %f51;
	ld.shared.f32 	%f55, [%r9+60];
	ld.shared.f32 	%f56, [%r10+1920];
	fma.rn.f32 	%f57, %f55, %f56, %f54;
	ld.shared.f32 	%f58, [%r9+64];
	ld.shared.f32 	%f59, [%r10+2048];
	fma.rn.f32 	%f60, %f58, %f59, %f57;
	ld.shared.f32 	%f61, [%r9+68];
	ld.shared.f32 	%f62, [%r10+2176];
	fma.rn.f32 	%f63, %f61, %f62, %f60;
	ld.shared.f32 	%f64, [%r9+72];
	ld.shared.f32 	%f65, [%r10+2304];
	fma.rn.f32 	%f66, %f64, %f65, %f63;
	ld.shared.f32 	%f67, [%r9+76];
	ld.shared.f32 	%f68, [%r10+2432];
	fma.rn.f32 	%f69, %f67, %f68, %f66;
	ld.shared.f32 	%f70, [%r9+80];
	ld.shared.f32 	%f71, [%r10+2560];
	fma.rn.f32 	%f72, %f70, %f71, %f69;
	ld.shared.f32 	%f73, [%r9+84];
	ld.shared.f32 	%f74, [%r10+2688];
	fma.rn.f32 	%f75, %f73, %f74, %f72;
	ld.shared.f32 	%f76, [%r9+88];
	ld.shared.f32 	%f77, [%r10+2816];
	fma.rn.f32 	%f78, %f76, %f77, %f75;
	ld.shared.f32 	%f79, [%r9+92];
	ld.shared.f32 	%f80, [%r10+2944];
	fma.rn.f32 	%f81, %f79, %f80, %f78;
	ld.shared.f32 	%f82, [%r9+96];
	ld.shared.f32 	%f83, [%r10+3072];
	fma.rn.f32 	%f84, %f82, %f83, %f81;
	ld.shared.f32 	%f85, [%r9+100];
	ld.shared.f32 	%f86, [%r10+3200];
	fma.rn.f32 	%f87, %f85, %f86, %f84;
	ld.shared.f32 	%f88, [%r9+104];
	ld.shared.f32 	%f89, [%r10+3328];
	fma.rn.f32 	%f90, %f88, %f89, %f87;
	ld.shared.f32 	%f91, [%r9+108];
	ld.shared.f32 	%f92, [%r10+3456];
	fma.rn.f32 	%f93, %f91, %f92, %f90;
	ld.shared.f32 	%f94, [%r9+112];
	ld.shared.f32 	%f95, [%r10+3584];
	fma.rn.f32 	%f96, %f94, %f95, %f93;
	ld.shared.f32 	%f97, [%r9+116];
	ld.shared.f32 	%f98, [%r10+3712];
	fma.rn.f32 	%f99, %f97, %f98, %f96;
	ld.shared.f32 	%f100, [%r9+120];
	ld.shared.f32 	%f101, [%r10+3840];
	fma.rn.f32 	%f102, %f100, %f101, %f99;
	ld.shared.f32 	%f103, [%r9+124];
	ld.shared.f32 	%f104, [%r10+3968];
	fma.rn.f32 	%f105, %f103, %f104, %f102;
	bar.sync 	0;
	add.s32 	%r39, %r39, 1;
	add.s32 	%r38, %r38, 32000;
	add.s32 	%r37, %r37, 32;
	add.s32 	%r36, %r36, 32;
	add.s32 	%r35, %r35, 32;
	setp.ne.s32 	%p7, %r39, 16;
	@%p7 bra 	$L__BB0_1;
	setp.gt.s32 	%p8, %r2, 999;
	setp.gt.u32 	%p9, %r5, 999;
	or.pred  	%p10, %p9, %p8;
	@%p10 bra 	$L__BB0_8;
	mad.lo.s32 	%r34, %r4, 1000, %r8;
	cvta.to.global.u64 	%rd10, %rd4;
	mul.wide.s32 	%rd11, %r34, 4;
	add.s64 	%rd12, %rd10, %rd11;
	st.global.f32 	[%rd12], %f105;
$L__BB0_8:
	ret;

}
	// .globl	_Z2dxPfS_
.visible .entry _Z2dxPfS_(
	.param .u64 .ptr .align 1 _Z2dxPfS__param_0,
	.param .u64 .ptr .align 1 _Z2dxPfS__param_1
)
{
	.reg .b32 	%r<7>;
	.reg .b32 	%f<2>;
	.reg .b64 	%rd<5>;
	// demoted variable
	.shared .align 4 .b8 _ZZ2dxPfS_E2s1[4096];
	ld.param.u64 	%rd1, [_Z2dxPfS__param_0];
	mov.u32 	%r1, %tid.x;
	shl.b32 	%r2, %r1, 2;
	mov.u32 	%r3, _ZZ2dxPfS_E2s1;
	add.s32 	%r4, %r3, %r2;
	mov.b32 	%r5, 0;
	st.shared.u32 	[%r4], %r5;
	bar.sync 	0;
	bar.sync 	0;
	bar.sync 	0;
	bar.sync 	0;
	bar.sync 	0;
	bar.sync 	0;
	mov.u32 	%r6, %ctaid.x;
	cvta.to.global.u64 	%rd2, %rd1;
	ld.shared.f32 	%f1, [_ZZ2dxPfS_E2s1];
	mul.wide.u32 	%rd3, %r6, 4;
	add.s64 	%rd4, %rd2, %rd3;
	st.global.f32 	[%rd4], %f1;
	ret;

}


// ===== COMPILED SASS (sm_100) =====

	.target	sm_100

	.elftype	@"ET_EXEC"


//--------------------- .note.nv.tkinfo           --------------------------
	.section	.note.nv.tkinfo,"",@"SHT_NOTE"
	.sectionflags	@"SHF_NOTE_NV_TKINFO"
	.tkinfo
        /*0018*/ 	.word	0x00000002
        /*0030*/ 	.string	""
        /*0030*/ 	.string	"ptxas"
        /*0030*/ 	.string	"Cuda compilation tools, release 13.0, V13.0.88"
        /*0030*/ 	.string	"Build cuda_13.0.r13.0/compiler.36424714_0"
        /*0030*/ 	.string	"-arch sm_100 -m 64 "



//--------------------- .note.nv.cuinfo           --------------------------
	.section	.note.nv.cuinfo,"",@"SHT_NOTE"
	.sectionflags	@"SHF_NOTE_NV_CUINFO"
        /*0018*/ 	.short	0x0002
        /*001a*/ 	.short	0x0064
        /*001c*/ 	.short	0x0082
	.zero		2


//--------------------- .nv.info                  --------------------------
	.section	.nv.info,"",@"SHT_CUDA_INFO"
	.align	4


	//----- nvinfo : EIATTR_REGCOUNT
	.align		4
        /*0000*/ 	.byte	0x04, 0x2f
        /*0002*/ 	.short	(.L_1 - .L_0)
	.align		4
.L_0:
        /*0004*/ 	.word	index@(_Z2dWPfS_S_)
        /*0008*/ 	.word	0x00000020


	//----- nvinfo : EIATTR_FRAME_SIZE
	.align		4
.L_1:
        /*000c*/ 	.byte	0x04, 0x11
        /*000e*/ 	.short	(.L_3 - .L_2)
	.align		4
.L_2:
        /*0010*/ 	.word	index@(_Z2dWPfS_S_)
        /*0014*/ 	.word	0x00000000


	//----- nvinfo : EIATTR_REGCOUNT
	.align		4
.L_3:
        /*0018*/ 	.byte	0x04, 0x2f
        /*001a*/ 	.short	(.L_5 - .L_4)
	.align		4
.L_4:
        /*001c*/ 	.word	index@(_Z2dxPfS_)
        /*0020*/ 	.word	0x0000000a


	//----- nvinfo : EIATTR_FRAME_SIZE
	.align		4
.L_5:
        /*0024*/ 	.byte	0x04, 0x11
        /*0026*/ 	.short	(.L_7 - .L_6)
	.align		4
.L_6:
        /*0028*/ 	.word	index@(_Z2dxPfS_)
        /*002c*/ 	.word	0x00000000


	//----- nvinfo : EIATTR_MIN_STACK_SIZE
	.align		4
.L_7:
        /*0030*/ 	.byte	0x04, 0x12
        /*0032*/ 	.short	(.L_9 - .L_8)
	.align		4
.L_8:
        /*0034*/ 	.word	index@(_Z2dxPfS_)
        /*0038*/ 	.word	0x00000000


	//----- nvinfo : EIATTR_MIN_STACK_SIZE
	.align		4
.L_9:
        /*003c*/ 	.byte	0x04, 0x12
        /*003e*/ 	.short	(.L_11 - .L_10)
	.align		4
.L_10:
        /*0040*/ 	.word	index@(_Z2dWPfS_S_)
        /*0044*/ 	.word	0x00000000
.L_11:


//--------------------- .nv.compat                --------------------------
	.section	.nv.compat,"",@"SHT_CUDA_COMPAT_INFO"
	.align	4
        /*0000*/ 	.byte	0x02, 0x09, 0x00, 0x00, 0x02, 0x02, 0x01, 0x00, 0x02, 0x05, 0x05, 0x00, 0x03, 0x07, 0x01, 0x01
        /*0010*/ 	.byte	0x02, 0x03, 0x00, 0x00, 0x02, 0x06, 0x01, 0x00, 0x04, 0x0b, 0x08, 0x00, 0x09, 0x00, 0x00, 0x00
        /*0020*/ 	.byte	0x00, 0x00, 0x00, 0x00


//--------------------- .nv.info._Z2dxPfS_        --------------------------
	.section	.nv.info._Z2dxPfS_,"",@"SHT_CUDA_INFO"
	.sectionflags	@""
	.align	4


	//----- nvinfo : EIATTR_CUDA_API_VERSION
	.align		4
        /*0000*/ 	.byte	0x04, 0x37
        /*0002*/ 	.short	(.L_13 - .L_12)
.L_12:
        /*0004*/ 	.word	0x00000082


	//----- nvinfo : EIATTR_KPARAM_INFO
	.align		4
.L_13:
        /*0008*/ 	.byte	0x04, 0x17
        /*000a*/ 	.short	(.L_15 - .L_14)
.L_14:
        /*000c*/ 	.word	0x00000000
        /*0010*/ 	.short	0x0001
        /*0012*/ 	.short	0x0008
        /*0014*/ 	.byte	0x00, 0xf5, 0x21, 0x00


	//----- nvinfo : EIATTR_KPARAM_INFO
	.align		4
.L_15:
        /*0018*/ 	.byte	0x04, 0x17
        /*001a*/ 	.short	(.L_17 - .L_16)
.L_16:
        /*001c*/ 	.word	0x00000000
        /*0020*/ 	.short	0x0000
        /*0022*/ 	.short	0x0000
        /*0024*/ 	.byte	0x00, 0xf5, 0x21, 0x00


	//----- nvinfo : EIATTR_SPARSE_MMA_MASK
	.align		4
.L_17:
        /*0028*/ 	.byte	0x03, 0x50
        /*002a*/ 	.short	0x0000


	//----- nvinfo : EIATTR_MAXREG_COUNT
	.align		4
        /*002c*/ 	.byte	0x03, 0x1b
        /*002e*/ 	.short	0x00ff


	//----- nvinfo : EIATTR_NUM_BARRIERS
	.align		4
        /*0030*/ 	.byte	0x02, 0x4c
        /*0032*/ 	.byte	0x01
	.zero		1


	//----- nvinfo : EIATTR_MERCURY_ISA_VERSION
	.align		4
        /*0034*/ 	.byte	0x03, 0x5f
        /*0036*/ 	.short	0x0101


	//----- nvinfo : EIATTR_VRC_CTA_INIT_COUNT
	.align		4
        /*0038*/ 	.byte	0x02, 0x4a
	.zero		1
	.zero		1


	//----- nvinfo : EIATTR_EXIT_INSTR_OFFSETS
	.align		4
        /*003c*/ 	.byte	0x04, 0x1c
        /*003e*/ 	.short	(.L_19 - .L_18)


	//   ....[0]....
.L_18:
        /*0040*/ 	.word	0x00000130


	//----- nvinfo : EIATTR_CBANK_PARAM_SIZE
	.align		4
.L_19:
        /*0044*/ 	.byte	0x03, 0x19
        /*0046*/ 	.short	0x0010


	//----- nvinfo : EIATTR_PARAM_CBANK
	.align		4
        /*0048*/ 	.byte	0x04, 0x0a
        /*004a*/ 	.short	(.L_21 - .L_20)
	.align		4
.L_20:
        /*004c*/ 	.word	index@(.nv.constant0._Z2dxPfS_)
        /*0050*/ 	.short	0x0380
        /*0052*/ 	.short	0x0010


	//----- nvinfo : EIATTR_SW_WAR
	.align		4
.L_21:
        /*0054*/ 	.byte	0x04, 0x36
        /*0056*/ 	.short	(.L_23 - .L_22)
.L_22:
        /*0058*/ 	.word	0x00000008
.L_23:


//--------------------- .nv.info._Z2dWPfS_S_      --------------------------
	.section	.nv.info._Z2dWPfS_S_,"",@"SHT_CUDA_INFO"
	.sectionflags	@""
	.align	4


	//----- nvinfo : EIATTR_CUDA_API_VERSION
	.align		4
        /*0000*/ 	.byte	0x04, 0x37
        /*0002*/ 	.short	(.L_25 - .L_24)
.L_24:
        /*0004*/ 	.word	0x00000082


	//----- nvinfo : EIATTR_KPARAM_INFO
	.align		4
.L_25:
        /*0008*/ 	.byte	0x04, 0x17
        /*000a*/ 	.short	(.L_27 - .L_26)
.L_26:
        /*000c*/ 	.word	0x00000000
        /*0010*/ 	.short	0x0002
        /*0012*/ 	.short	0x0010
        /*0014*/ 	.byte	0x00, 0xf5, 0x21, 0x00


	//----- nvinfo : EIATTR_KPARAM_INFO
	.align		4
.L_27:
        /*0018*/ 	.byte	0x04, 0x17
        /*001a*/ 	.short	(.L_29 - .L_28)
.L_28:
        /*001c*/ 	.word	0x00000000
        /*0020*/ 	.short	0x0001
        /*0022*/ 	.short	0x0008
        /*0024*/ 	.byte	0x00, 0xf5, 0x21, 0x00


	//----- nvinfo : EIATTR_KPARAM_INFO
	.align		4
.L_29:
        /*0028*/ 	.byte	0x04, 0x17
        /*002a*/ 	.short	(.L_31 - .L_30)
.L_30:
        /*002c*/ 	.word	0x00000000
        /*0030*/ 	.short	0x0000
        /*0032*/ 	.short	0x0000
        /*0034*/ 	.byte	0x00, 0xf5, 0x21, 0x00


	//----- nvinfo : EIATTR_SPARSE_MMA_MASK
	.align		4
.L_31:
        /*0038*/ 	.byte	0x03, 0x50
        /*003a*/ 	.short	0x0000


	//----- nvinfo : EIATTR_MAXREG_COUNT
	.align		4
        /*003c*/ 	.byte	0x03, 0x1b
        /*003e*/ 	.short	0x00ff


	//----- nvinfo : EIATTR_NUM_BARRIERS
	.align		4
        /*0040*/ 	.byte	0x02, 0x4c
        /*0042*/ 	.byte	0x01
	.zero		1


	//----- nvinfo : EIATTR_MERCURY_ISA_VERSION
	.align		4
        /*0044*/ 	.byte	0x03, 0x5f
        /*0046*/ 	.short	0x0101


	//----- nvinfo : EIATTR_VRC_CTA_INIT_COUNT
	.align		4
        /*0048*/ 	.byte	0x02, 0x4a
	.zero		1
	.zero		1


	//----- nvinfo : EIATTR_EXIT_INSTR_OFFSETS
	.align		4
        /*004c*/ 	.byte	0x04, 0x1c
        /*004e*/ 	.short	(.L_33 - .L_32)


	//   ....[0]....
.L_32:
        /*0050*/ 	.word	0x000007b0


	//   ....[1]....
        /*0054*/ 	.word	0x00000800


	//----- nvinfo : EIATTR_CBANK_PARAM_SIZE
	.align		4
.L_33:
        /*0058*/ 	.byte	0x03, 0x19
        /*005a*/ 	.short	0x0018


	//----- nvinfo : EIATTR_PARAM_CBANK
	.align		4
        /*005c*/ 	.byte	0x04, 0x0a
        /*005e*/ 	.short	(.L_35 - .L_34)
	.align		4
.L_34:
        /*0060*/ 	.word	index@(.nv.constant0._Z2dWPfS_S_)
        /*0064*/ 	.short	0x0380
        /*0066*/ 	.short	0x0018


	//----- nvinfo : EIATTR_SW_WAR
	.align		4
.L_35:
        /*0068*/ 	.byte	0x04, 0x36
        /*006a*/ 	.short	(.L_37 - .L_36)
.L_36:
        /*006c*/ 	.word	0x00000008
.L_37:


//--------------------- .nv.callgraph             --------------------------
	.section	.nv.callgraph,"",@"SHT_CUDA_CALLGRAPH"
	.align	4
	.sectionentsize	8
	.align		4
        /*0000*/ 	.word	0x00000000
	.align		4
        /*0004*/ 	.word	0xffffffff
	.align		4
        /*0008*/ 	.word	0x00000000
	.align		4
        /*000c*/ 	.word	0xfffffffe
	.align		4
        /*0010*/ 	.word	0x00000000
	.align		4
        /*0014*/ 	.word	0xfffffffd
	.align		4
        /*0018*/ 	.word	0x00000000
	.align		4
        /*001c*/ 	.word	0xfffffffc


//--------------------- .text._Z2dxPfS_           --------------------------
	.section	.text._Z2dxPfS_,"ax",@progbits
	.align	128
        .global         _Z2dxPfS_
        .type           _Z2dxPfS_,@function
        .size           _Z2dxPfS_,(.L_x_3 - _Z2dxPfS_)
        .other          _Z2dxPfS_,@"STO_CUDA_ENTRY STV_DEFAULT"
_Z2dxPfS_:
.text._Z2dxPfS_:
[----:B------:R-:W-:Y:S01]  /*0000*/  LDC R1, c[0x0][0x37c] ;  /* 0x0000df00ff017b82 */ /* 0x000fe20000000800 */
[----:B------:R-:W0:Y:S07]  /*0010*/  S2R R0, SR_TID.X ;  /* 0x0000000000007919 */ /* 0x000e2e0000002100 */
[----:B------:R-:W1:Y:S01]  /*0020*/  S2UR UR5, SR_CgaCtaId ;  /* 0x00000000000579c3 */ /* 0x000e620000008800 */
[----:B------:R-:W-:Y:S01]  /*0030*/  UMOV UR4, 0x400 ;  /* 0x0000040000047882 */ /* 0x000fe20000000000 */
[----:B------:R-:W2:Y:S06]  /*0040*/  S2R R7, SR_CTAID.X ;  /* 0x0000000000077919 */ /* 0x000eac0000002500 */
[----:B------:R-:W2:Y:S01]  /*0050*/  LDC.64 R2, c[0x0][0x380] ;  /* 0x0000e000ff027b82 */ /* 0x000ea20000000a00 */
[----:B-1----:R-:W-:-:S06]  /*0060*/  ULEA UR4, UR5, UR4, 0x18 ;  /* 0x0000000405047291 */ /* 0x002fcc000f8ec0ff */
[----:B0-----:R-:W-:Y:S01]  /*0070*/  LEA R0, R0, UR4, 0x2 ;  /* 0x0000000400007c11 */ /* 0x001fe2000f8e10ff */
[----:B--2---:R-:W-:-:S04]  /*0080*/  IMAD.WIDE.U32 R2, R7, 0x4, R2 ;  /* 0x0000000407027825 */ /* 0x004fc800078e0002 */
[----:B------:R-:W-:Y:S01]  /*0090*/  STS [R0], RZ ;  /* 0x000000ff00007388 */ /* 0x000fe20000000800 */
[----:B------:R-:W-:Y:S08]  /*00a0*/  BAR.SYNC.DEFER_BLOCKING 0x0 ;  /* 0x0000000000007b1d */ /* 0x000ff00000010000 */
[----:B------:R-:W-:Y:S08]  /*00b0*/  BAR.SYNC.DEFER_BLOCKING 0x0 ;  /* 0x0000000000007b1d */ /* 0x000ff00000010000 */
[----:B------:R-:W-:Y:S08]  /*00c0*/  BAR.SYNC.DEFER_BLOCKING 0x0 ;  /* 0x0000000000007b1d */ /* 0x000ff00000010000 */
[----:B------:R-:W-:Y:S08]  /*00d0*/  BAR.SYNC.DEFER_BLOCKING 0x0 ;  /* 0x0000000000007b1d */ /* 0x000ff00000010000 */
[----:B------:R-:W-:Y:S08]  /*00e0*/  BAR.SYNC.DEFER_BLOCKING 0x0 ;  /* 0x0000000000007b1d */ /* 0x000ff00000010000 */
[----:B------:R-:W-:Y:S06]  /*00f0*/  BAR.SYNC.DEFER_BLOCKING 0x0 ;  /* 0x0000000000007b1d */ /* 0x000fec0000010000 */
[----:B------:R-:W0:Y:S01]  /*0100*/  LDS R5, [UR4] ;  /* 0x00000004ff057984 */ /* 0x000e220008000800 */
[----:B------:R-:W0:Y:S03]  /*0110*/  LDCU.64 UR4, c[0x0][0x358] ;  /* 0x00006b00ff0477ac */ /* 0x000e260008000a00 */
[----:B0-----:R-:W-:Y:S01]  /*0120*/  STG.E desc[UR4][R2.64], R5 ;  /* 0x0000000502007986 */ /* 0x001fe2000c101904 */
[----:B------:R-:W-:Y:S05]  /*0130*/  EXIT ;  /* 0x000000000000794d */ /* 0x000fea0003800000 */
.L_x_0:
[----:B------:R-:W-:-:S00]  /*0140*/  BRA `(.L_x_0) ;  /* 0xfffffffc00fc7947 */ /* 0x000fc0000383ffff */
[----:B------:R-:W-:-:S00]  /*0150*/  NOP ;  /* 0x0000000000007918 */ /* 0x000fc00000000000 */
        /* <DEDUP_REMOVED lines=10> */
.L_x_3:


//--------------------- .text._Z2dWPfS_S_         --------------------------
	.section	.text._Z2dWPfS_S_,"ax",@progbits
	.align	128
        .global         _Z2dWPfS_S_
        .type           _Z2dWPfS_S_,@function
        .size           _Z2dWPfS_S_,(.L_x_4 - _Z2dWPfS_S_)
        .other          _Z2dWPfS_S_,@"STO_CUDA_ENTRY STV_DEFAULT"
_Z2dWPfS_S_:
.text._Z2dWPfS_S_:
[----:B------:R-:W-:Y:S01]  /*0000*/  LDC R1, c[0x0][0x37c] ;  /* 0x0000df00ff017b82 */ /* 0x000fe20000000800 */
[----:B------:R-:W0:Y:S07]  /*0010*/  S2R R2, SR_TID.X ;  /* 0x0000000000027919 */ /* 0x000e2e0000002100 */
[----:B------:R-:W1:Y:S01]  /*0020*/  LDC R3, c[0x0][0x360] ;  /* 0x0000d800ff037b82 */ /* 0x000e620000000800 */
[----:B------:R-:W-:Y:S01]  /*0030*/  UMOV UR4, 0x400 ;  /* 0x0000040000047882 */ /* 0x000fe20000000000 */
[----:B------:R-:W-:Y:S01]  /*0040*/  HFMA2 R21, -RZ, RZ, 0, 0 ;  /* 0x00000000ff157431 */ /* 0x000fe200000001ff */
[----:B------:R-:W0:Y:S01]  /*0050*/  S2R R5, SR_TID.Y ;  /* 0x0000000000057919 */ /* 0x000e220000002200 */
[----:B------:R-:W2:Y:S04]  /*0060*/  LDCU.64 UR8, c[0x0][0x358] ;  /* 0x00006b00ff0877ac */ /* 0x000ea80008000a00 */
[----:B------:R-:W3:Y:S08]  /*0070*/  S2UR UR10, SR_CTAID.Y ;  /* 0x00000000000a79c3 */ /* 0x000ef00000002600 */
[----:B------:R-:W3:Y:S08]  /*0080*/  LDC R18, c[0x0][0x364] ;  /* 0x0000d900ff127b82 */ /* 0x000ef00000000800 */
[----:B------:R-:W4:Y:S08]  /*0090*/  S2UR UR5, SR_CgaCtaId ;  /* 0x00000000000579c3 */ /* 0x000f300000008800 */
[----:B------:R-:W1:Y:S01]  /*00a0*/  S2UR UR7, SR_CTAID.X ;  /* 0x00000000000779c3 */ /* 0x000e620000002500 */
[----:B0-----:R-:W-:-:S07]  /*00b0*/  LEA R16, R5, R2, 0x5 ;  /* 0x0000000205107211 */ /* 0x001fce00078e28ff */
[----:B------:R-:W0:Y:S01]  /*00c0*/  LDC.64 R22, c[0x0][0x390] ;  /* 0x0000e400ff167b82 */ /* 0x000e220000000a00 */
[----:B---3--:R-:W-:-:S05]  /*00d0*/  IMAD R18, R18, UR10, RZ ;  /* 0x0000000a12127c24 */ /* 0x008fca000f8e02ff */
[----:B------:R-:W-:Y:S01]  /*00e0*/  IADD3 R19, PT, PT, R18, R5, RZ ;  /* 0x0000000512137210 */ /* 0x000fe20007ffe0ff */
[----:B----4-:R-:W-:Y:S02]  /*00f0*/  ULEA UR6, UR5, UR4, 0x18 ;  /* 0x0000000405067291 */ /* 0x010fe4000f8ec0ff */
[----:B------:R-:W-:Y:S02]  /*0100*/  UIADD3 UR4, UPT, UPT, UR4, 0x1000, URZ ;  /* 0x0000100004047890 */ /* 0x000fe4000fffe0ff */
[--C-:B------:R-:W-:Y:S02]  /*0110*/  IMAD R0, R19, 0x1f4, R2.reuse ;  /* 0x000001f413007824 */ /* 0x100fe400078e0202 */
[----:B------:R-:W-:Y:S01]  /*0120*/  ULEA UR4, UR5, UR4, 0x18 ;  /* 0x0000000405047291 */ /* 0x000fe2000f8ec0ff */
[----:B------:R-:W-:Y:S01]  /*0130*/  LEA R6, R5, UR6, 0x7 ;  /* 0x0000000605067c11 */ /* 0x000fe2000f8e38ff */
[----:B-1----:R-:W-:Y:S01]  /*0140*/  IMAD R20, R3, UR7, R2 ;  /* 0x0000000703147c24 */ /* 0x002fe2000f8e0202 */
[----:B------:R-:W-:-:S03]  /*0150*/  LEA R17, R16, UR6, 0x2 ;  /* 0x0000000610117c11 */ /* 0x000fc6000f8e10ff */
[----:B------:R-:W-:Y:S01]  /*0160*/  IMAD R7, R5, 0x3e8, R20 ;  /* 0x000003e805077824 */ /* 0x000fe200078e0214 */
[----:B------:R-:W-:Y:S02]  /*0170*/  LEA R16, R16, UR4, 0x2 ;  /* 0x0000000410107c11 */ /* 0x000fe4000f8e10ff */
[----:B------:R-:W-:Y:S01]  /*0180*/  LEA R4, R2, UR4, 0x2 ;  /* 0x0000000402047c11 */ /* 0x000fe2000f8e10ff */
[----:B------:R-:W-:Y:S01]  /*0190*/  UMOV UR4, URZ ;  /* 0x000000ff00047c82 */ /* 0x000fe20008000000 */
[----:B--2---:R-:W-:-:S07]  /*01a0*/  MOV R3, R7 ;  /* 0x0000000700037202 */ /* 0x004fce0000000f00 */
.L_x_1:
[----:B------:R-:W-:Y:S01]  /*01b0*/  ISETP.GT.U32.AND P0, PT, R2, 0x1f3, PT ;  /* 0x000001f30200780c */ /* 0x000fe20003f04070 */
[----:B0-----:R-:W-:Y:S01]  /*01c0*/  IMAD.WIDE R8, R3, 0x4, R22 ;  /* 0x0000000403087825 */ /* 0x001fe200078e0216 */
[----:B------:R-:W-:Y:S02]  /*01d0*/  ISETP.GT.U32.AND P1, PT, R5, 0x1f3, PT ;  /* 0x000001f30500780c */ /* 0x000fe40003f24070 */
[----:B------:R-:W-:Y:S02]  /*01e0*/  ISETP.GT.U32.OR P0, PT, R19, 0x3e7, P0 ;  /* 0x000003e71300780c */ /* 0x000fe40000704470 */
[----:B------:R-:W-:Y:S02]  /*01f0*/  ISETP.GT.OR P1, PT, R20, 0x3e7, P1 ;  /* 0x000003e71400780c */ /* 0x000fe40000f24670 */
[----:B------:R-:W-:Y:S02]  /*0200*/  MOV R24, RZ ;  /* 0x000000ff00187202 */ /* 0x000fe40000000f00 */
[----:B------:R-:W-:-:S07]  /*0210*/  MOV R27, RZ ;  /* 0x000000ff001b7202 */ /* 0x000fce0000000f00 */
[----:B------:R-:W0:Y:S02]  /*0220*/  @!P0 LDC.64 R10, c[0x0][0x388] ;  /* 0x0000e200ff0a8b82 */ /* 0x000e240000000a00 */
[----:B------:R-:W2:Y:S01]  /*0230*/  @!P1 LDG.E R27, desc[UR8][R8.64] ;  /* 0x00000008081b9981 */ /* 0x000ea2000c1e1900 */
[----:B0-----:R-:W-:-:S05]  /*0240*/  @!P0 IMAD.WIDE.U32 R10, R0, 0x4, R10 ;  /* 0x00000004000a8825 */ /* 0x001fca00078e000a */
[----:B------:R-:W3:Y:S04]  /*0250*/  @!P0 LDG.E R24, desc[UR8][R10.64] ;  /* 0x000000080a188981 */ /* 0x000ee8000c1e1900 */
[----:B---3--:R-:W-:Y:S04]  /*0260*/  STS [R17], R24 ;  /* 0x0000001811007388 */ /* 0x008fe80000000800 */
[----:B--2---:R-:W-:Y:S01]  /*0270*/  STS [R16], R27 ;  /* 0x0000001b10007388 */ /* 0x004fe20000000800 */
[----:B------:R-:W-:Y:S06]  /*0280*/  BAR.SYNC.DEFER_BLOCKING 0x0 ;  /* 0x0000000000007b1d */ /* 0x000fec0000010000 */
[----:B------:R-:W-:Y:S04]  /*0290*/  LDS R26, [R4] ;  /* 0x00000000041a7984 */ /* 0x000fe80000000800 */
[----:B------:R-:W0:Y:S04]  /*02a0*/  LDS.128 R12, [R6] ;  /* 0x00000000060c7984 */ /* 0x000e280000000c00 */
[----:B------:R-:W1:Y:S04]  /*02b0*/  LDS R29, [R4+0x80] ;  /* 0x00008000041d7984 */ /* 0x000e680000000800 */
[----:B------:R-:W2:Y:S04]  /*02c0*/  LDS R25, [R4+0x100] ;  /* 0x0001000004197984 */ /* 0x000ea80000000800 */
[----:B------:R-:W-:Y:S01]  /*02d0*/  LDS.128 R8, [R6+0x10] ;  /* 0x0000100006087984 */ /* 0x000fe20000000c00 */
[----:B0-----:R-:W-:-:S03]  /*02e0*/  FFMA R12, R12, R26, R21 ;  /* 0x0000001a0c0c7223 */ /* 0x001fc60000000015 */
[----:B------:R-:W0:Y:S01]  /*02f0*/  LDS R21, [R4+0x180] ;  /* 0x0001800004157984 */ /* 0x000e220000000800 */
[----:B-1----:R-:W-:-:S03]  /*0300*/  FFMA R26, R29, R13, R12 ;  /* 0x0000000d1d1a7223 */ /* 0x002fc6000000000c */
[----:B------:R-:W1:Y:S04]  /*0310*/  LDS R13, [R4+0x200] ;  /* 0x00020000040d7984 */ /* 0x000e680000000800 */
[----:B------:R-:W3:Y:S01]  /*0320*/  LDS R12, [R4+0x280] ;  /* 0x00028000040c7984 */ /* 0x000ee20000000800 */
[----:B--2---:R-:W-:-:S03]  /*0330*/  FFMA R14, R25, R14, R26 ;  /* 0x0000000e190e7223 */ /* 0x004fc6000000001a */
[----:B------:R-:W-:Y:S01]  /*0340*/  LDS R25, [R4+0x380] ;  /* 0x0003800004197984 */ /* 0x000fe20000000800 */
[----:B0-----:R-:W-:-:S03]  /*0350*/  FFMA R15, R21, R15, R14 ;  /* 0x0000000f150f7223 */ /* 0x001fc6000000000e */
[----:B------:R-:W0:Y:S01]  /*0360*/  LDS R21, [R4+0x300] ;  /* 0x0003000004157984 */ /* 0x000e220000000800 */
[----:B-1----:R-:W-:-:S03]  /*0370*/  FFMA R13, R8, R13, R15 ;  /* 0x0000000d080d7223 */ /* 0x002fc6000000000f */
[----:B------:R-:W-:Y:S01]  /*0380*/  LDS R8, [R4+0x480] ;  /* 0x0004800004087984 */ /* 0x000fe20000000800 */
[----:B---3--:R-:W-:-:S03]  /*0390*/  FFMA R24, R12, R9, R13 ;  /* 0x000000090c187223 */ /* 0x008fc6000000000d */
[----:B------:R-:W-:Y:S04]  /*03a0*/  LDS R9, [R4+0x400] ;  /* 0x0004000004097984 */ /* 0x000fe80000000800 */
[----:B------:R-:W1:Y:S01]  /*03b0*/  LDS.128 R12, [R6+0x20] ;  /* 0x00002000060c7984 */ /* 0x000e620000000c00 */
[----:B0-----:R-:W-:-:S03]  /*03c0*/  FFMA R10, R21, R10, R24 ;  /* 0x0000000a150a7223 */ /* 0x001fc60000000018 */
[----:B------:R-:W0:Y:S01]  /*03d0*/  LDS R21, [R4+0x500] ;  /* 0x0005000004157984 */ /* 0x000e220000000800 */
[----:B------:R-:W-:-:S03]  /*03e0*/  FFMA R11, R25, R11, R10 ;  /* 0x0000000b190b7223 */ /* 0x000fc6000000000a */
[----:B------:R-:W2:Y:S01]  /*03f0*/  LDS R25, [R4+0x580] ;  /* 0x0005800004197984 */ /* 0x000ea20000000800 */
[----:B-1----:R-:W-:-:S03]  /*0400*/  FFMA R9, R12, R9, R11 ;  /* 0x000000090c097223 */ /* 0x002fc6000000000b */
[----:B------:R-:W-:Y:S01]  /*0410*/  LDS R12, [R4+0x680] ;  /* 0x00068000040c7984 */ /* 0x000fe20000000800 */
[----:B------:R-:W-:-:S03]  /*0420*/  FFMA R24, R8, R13, R9 ;  /* 0x0000000d08187223 */ /* 0x000fc60000000009 */
[----:B------:R-:W-:Y:S04]  /*0430*/  LDS R13, [R4+0x600] ;  /* 0x00060000040d7984 */ /* 0x000fe80000000800 */
[----:B------:R-:W1:Y:S01]  /*0440*/  LDS.128 R8, [R6+0x30] ;  /* 0x0000300006087984 */ /* 0x000e620000000c00 */
[----:B0-----:R-:W-:-:S03]  /*0450*/  FFMA R14, R21, R14, R24 ;  /* 0x0000000e150e7223 */ /* 0x001fc60000000018 */
[----:B------:R-:W0:Y:S01]  /*0460*/  LDS R21, [R4+0x700] ;  /* 0x0007000004157984 */ /* 0x000e220000000800 */
[----:B--2---:R-:W-:-:S03]  /*0470*/  FFMA R15, R25, R15, R14 ;  /* 0x0000000f190f7223 */ /* 0x004fc6000000000e */
        /* <DEDUP_REMOVED lines=16> */
[----:B------:R-:W-:Y:S01]  /*0580*/  LDS R24, [R4+0xc80] ;  /* 0x000c800004187984 */ /* 0x000fe20000000800 */
[----:B--2---:R-:W-:-:S03]  /*0590*/  FFMA R15, R25, R15, R14 ;  /* 0x0000000f190f7223 */ /* 0x004fc6000000000e */
[----:B------:R-:W0:Y:S04]  /*05a0*/  LDS R25, [R4+0xb00] ;  /* 0x000b000004197984 */ /* 0x000e280000000800 */
[----:B------:R-:W-:Y:S01]  /*05b0*/  LDS R21, [R4+0xd00] ;  /* 0x000d000004157984 */ /* 0x000fe20000000800 */
[----:B-1----:R-:W-:-:S03]  /*05c0*/  FFMA R13, R8, R13, R15 ;  /* 0x0000000d080d7223 */ /* 0x002fc6000000000f */
[----:B------:R-:W1:Y:S01]  /*05d0*/  LDS R8, [R4+0xb80] ;  /* 0x000b800004087984 */ /* 0x000e620000000800 */
[----:B------:R-:W-:-:S03]  /*05e0*/  FFMA R26, R12, R9, R13 ;  /* 0x000000090c1a7223 */ /* 0x000fc6000000000d */
[----:B------:R-:W-:Y:S04]  /*05f0*/  LDS R9, [R4+0xc00] ;  /* 0x000c000004097984 */ /* 0x000fe80000000800 */
[----:B------:R-:W2:Y:S01]  /*0600*/  LDS.128 R12, [R6+0x60] ;  /* 0x00006000060c7984 */ /* 0x000ea20000000c00 */
[----:B0-----:R-:W-:-:S04]  /*0610*/  FFMA R25, R25, R10, R26 ;  /* 0x0000000a19197223 */ /* 0x001fc8000000001a */
[----:B-1----:R-:W-:Y:S02]  /*0620*/  FFMA R11, R8, R11, R25 ;  /* 0x0000000b080b7223 */ /* 0x002fe40000000019 */
[----:B------:R-:W-:Y:S02]  /*0630*/  LDS R25, [R4+0xf80] ;  /* 0x000f800004197984 */ /* 0x000fe40000000800 */
[----:B--2---:R-:W-:Y:S02]  /*0640*/  FFMA R9, R12, R9, R11 ;  /* 0x000000090c097223 */ /* 0x004fe4000000000b */
[----:B------:R-:W0:Y:S02]  /*0650*/  LDS R12, [R4+0xd80] ;  /* 0x000d8000040c7984 */ /* 0x000e240000000800 */
[----:B------:R-:W-:Y:S02]  /*0660*/  FFMA R26, R24, R13, R9 ;  /* 0x0000000d181a7223 */ /* 0x000fe40000000009 */
[----:B------:R-:W-:Y:S04]  /*0670*/  LDS R13, [R4+0xe00] ;  /* 0x000e0000040d7984 */ /* 0x000fe80000000800 */
[----:B------:R-:W1:Y:S01]  /*0680*/  LDS.128 R8, [R6+0x70] ;  /* 0x0000700006087984 */ /* 0x000e620000000c00 */
[----:B------:R-:W-:-:S03]  /*0690*/  FFMA R21, R21, R14, R26 ;  /* 0x0000000e15157223 */ /* 0x000fc6000000001a */
[----:B------:R-:W2:Y:S04]  /*06a0*/  LDS R24, [R4+0xe80] ;  /* 0x000e800004187984 */ /* 0x000ea80000000800 */
[----:B------:R-:W3:Y:S01]  /*06b0*/  LDS R14, [R4+0xf00] ;  /* 0x000f0000040e7984 */ /* 0x000ee20000000800 */
[----:B------:R-:W-:-:S04]  /*06c0*/  UIADD3 UR4, UPT, UPT, UR4, 0x1, URZ ;  /* 0x0000000104047890 */ /* 0x000fc8000fffe0ff */
[----:B------:R-:W-:Y:S01]  /*06d0*/  UISETP.NE.AND UP0, UPT, UR4, 0x10, UPT ;  /* 0x000000100400788c */ /* 0x000fe2000bf05270 */
[----:B------:R-:W-:Y:S02]  /*06e0*/  IADD3 R3, PT, PT, R3, 0x7d00, RZ ;  /* 0x00007d0003037810 */ /* 0x000fe40007ffe0ff */
[----:B------:R-:W-:Y:S01]  /*06f0*/  IADD3 R5, PT, PT, R5, 0x20, RZ ;  /* 0x0000002005057810 */ /* 0x000fe20007ffe0ff */
[----:B0-----:R-:W-:-:S04]  /*0700*/  FFMA R15, R12, R15, R21 ;  /* 0x0000000f0c0f7223 */ /* 0x001fc80000000015 */
[----:B-1----:R-:W-:-:S04]  /*0710*/  FFMA R13, R8, R13, R15 ;  /* 0x0000000d080d7223 */ /* 0x002fc8000000000f */
[----:B--2---:R-:W-:-:S04]  /*0720*/  FFMA R9, R24, R9, R13 ;  /* 0x0000000918097223 */ /* 0x004fc8000000000d */
[----:B---3--:R-:W-:Y:S01]  /*0730*/  FFMA R10, R14, R10, R9 ;  /* 0x0000000a0e0a7223 */ /* 0x008fe20000000009 */
[----:B------:R-:W-:Y:S02]  /*0740*/  IADD3 R2, PT, PT, R2, 0x20, RZ ;  /* 0x0000002002027810 */ /* 0x000fe40007ffe0ff */
[----:B------:R-:W-:Y:S01]  /*0750*/  IADD3 R0, PT, PT, R0, 0x20, RZ ;  /* 0x0000002000007810 */ /* 0x000fe20007ffe0ff */
[----:B------:R-:W-:Y:S01]  /*0760*/  FFMA R21, R25, R11, R10 ;  /* 0x0000000b19157223 */ /* 0x000fe2000000000a */
[----:B------:R-:W-:Y:S06]  /*0770*/  BAR.SYNC.DEFER_BLOCKING 0x0 ;  /* 0x0000000000007b1d */ /* 0x000fec0000010000 */
[----:B------:R-:W-:Y:S05]  /*0780*/  BRA.U UP0, `(.L_x_1) ;  /* 0xfffffff900887547 */ /* 0x000fea000b83ffff */
[----:B------:R-:W-:-:S04]  /*0790*/  ISETP.GT.AND P0, PT, R20, 0x3e7, PT ;  /* 0x000003e71400780c */ /* 0x000fc80003f04270 */
[----:B------:R-:W-:-:S13]  /*07a0*/  ISETP.GT.U32.OR P0, PT, R19, 0x3e7, P0 ;  /* 0x000003e71300780c */ /* 0x000fda0000704470 */
[----:B------:R-:W-:Y:S05]  /*07b0*/  @P0 EXIT ;  /* 0x000000000000094d */ /* 0x000fea0003800000 */
[----:B------:R-:W0:Y:S01]  /*07c0*/  LDC.64 R2, c[0x0][0x380] ;  /* 0x0000e000ff027b82 */ /* 0x000e220000000a00 */
[----:B------:R-:W-:-:S04]  /*07d0*/  IMAD R7, R18, 0x3e8, R7 ;  /* 0x000003e812077824 */ /* 0x000fc800078e0207 */
[----:B0-----:R-:W-:-:S05]  /*07e0*/  IMAD.WIDE R2, R7, 0x4, R2 ;  /* 0x0000000407027825 */ /* 0x001fca00078e0202 */
[----:B------:R-:W-:Y:S01]  /*07f0*/  STG.E desc[UR8][R2.64], R21 ;  /* 0x0000001502007986 */ /* 0x000fe2000c101908 */
[----:B------:R-:W-:Y:S05]  /*0800*/  EXIT ;  /* 0x000000000000794d */ /* 0x000fea0003800000 */
.L_x_2:
        /* <DEDUP_REMOVED lines=15> */
.L_x_4:


//--------------------- .nv.shared._Z2dxPfS_      --------------------------
	.section	.nv.shared._Z2dxPfS_,"aw",@nobits
	.sectionflags	@""
	.align	4
.nv.shared._Z2dxPfS_:
	.zero		5120


//--------------------- .nv.shared.reserved.0     --------------------------
	.section	.nv.shared.reserved.0,"aw",@nobits
	.weak		__nv_reservedSMEM_offset_0_alias
	.size		__nv_reservedSMEM_offset_0_alias, 0, 64
	.other		__nv_reservedSMEM_offset_0_alias,@"STO_CUDA_RESERVED_SHARED STV_DEFAULT"
__nv_reservedSMEM_offset_0_alias:
	.zero		0
	.zero		64


//--------------------- .nv.shared._Z2dWPfS_S_    --------------------------
	.section	.nv.shared._Z2dWPfS_S_,"aw",@nobits
	.sectionflags	@""
	.align	4
.nv.shared._Z2dWPfS_S_:
	.zero		9216


//--------------------- .nv.constant0._Z2dxPfS_   --------------------------
	.section	.nv.constant0._Z2dxPfS_,"a",@progbits
	.sectionflags	@""
	.align	4
.nv.constant0._Z2dxPfS_:
	.zero		912


//--------------------- .nv.constant0._Z2dWPfS_S_ --------------------------
	.section	.nv.constant0._Z2dWPfS_S_,"a",@progbits
	.sectionflags	@""
	.align	4
.nv.constant0._Z2dWPfS_S_:
	.zero		920


//--------------------- SYMBOLS --------------------------

	.type		.nv.reservedSmem.offset0,@object
	.size		.nv.reservedSmem.offset0,0x4
	.type		.nv.reservedSmem.cap,@object
	.size		.nv.reservedSmem.cap,0x4
